	.headerflags	@"EF_CUDA_TEXMODE_UNIFIED EF_CUDA_64BIT_ADDRESS EF_CUDA_ACCELERATORS EF_CUDA_SM90 EF_CUDA_VIRTUAL_SM(EF_CUDA_SM90)"
	.elftype	@"ET_EXEC"


//--------------------- .nv.info                  --------------------------
	.section	.nv.info,"",@"SHT_CUDA_INFO"
	.align	4


	//----- nvinfo : EIATTR_REGCOUNT
	.align		4
        /*0000*/ 	.byte	0x04, 0x2f
        /*0002*/ 	.short	(.L_3 - .L_2)
	.align		4
.L_2:
        /*0004*/ 	.word	index@(triton_poi_fused__native_batch_norm_legit_no_training_reflection_pad2d_11)
        /*0008*/ 	.word	0x00000014


	//----- nvinfo : EIATTR_MIN_STACK_SIZE
	.align		4
.L_3:
        /*000c*/ 	.byte	0x04, 0x12
        /*000e*/ 	.short	(.L_5 - .L_4)
	.align		4
.L_4:
        /*0010*/ 	.word	index@(triton_poi_fused__native_batch_norm_legit_no_training_reflection_pad2d_11)
        /*0014*/ 	.word	0x00000000


	//----- nvinfo : EIATTR_FRAME_SIZE
	.align		4
.L_5:
        /*0018*/ 	.byte	0x04, 0x11
        /*001a*/ 	.short	(.L_7 - .L_6)
	.align		4
.L_6:
        /*001c*/ 	.word	index@(triton_poi_fused__native_batch_norm_legit_no_training_reflection_pad2d_11)
        /*0020*/ 	.word	0x00000000


	//----- nvinfo : EIATTR_MIN_STACK_SIZE
	.align		4
.L_7:
        /*0024*/ 	.byte	0x04, 0x12
        /*0026*/ 	.short	(.L_9 - .L_8)
	.align		4
.L_8:
        /*0028*/ 	.word	index@(triton_poi_fused__native_batch_norm_legit_no_training_reflection_pad2d_11)
        /*002c*/ 	.word	0x00000000
.L_9:


//--------------------- .nv.info.triton_poi_fused__native_batch_norm_legit_no_training_reflection_pad2d_11 --------------------------
	.section	.nv.info.triton_poi_fused__native_batch_norm_legit_no_training_reflection_pad2d_11,"",@"SHT_CUDA_INFO"
	.sectionflags	@""
	.align	4


	//----- nvinfo : EIATTR_CUDA_API_VERSION
	.align		4
        /*0000*/ 	.byte	0x04, 0x37
        /*0002*/ 	.short	(.L_11 - .L_10)
.L_10:
        /*0004*/ 	.word	0x0000007c


	//----- nvinfo : EIATTR_KPARAM_INFO
	.align		4
.L_11:
        /*0008*/ 	.byte	0x04, 0x17
        /*000a*/ 	.short	(.L_13 - .L_12)
.L_12:
        /*000c*/ 	.word	0x00000000
        /*0010*/ 	.short	0x0006
        /*0012*/ 	.short	0x0030
        /*0014*/ 	.byte	0x00, 0xf0, 0x11, 0x00


	//----- nvinfo : EIATTR_KPARAM_INFO
	.align		4
.L_13:
        /*0018*/ 	.byte	0x04, 0x17
        /*001a*/ 	.short	(.L_15 - .L_14)
.L_14:
        /*001c*/ 	.word	0x00000000
        /*0020*/ 	.short	0x0005
        /*0022*/ 	.short	0x0028
        /*0024*/ 	.byte	0x00, 0xf4, 0x21, 0x00


	//----- nvinfo : EIATTR_KPARAM_INFO
	.align		4
.L_15:
        /*0028*/ 	.byte	0x04, 0x17
        /*002a*/ 	.short	(.L_17 - .L_16)
.L_16:
        /*002c*/ 	.word	0x00000000
        /*0030*/ 	.short	0x0004
        /*0032*/ 	.short	0x0020
        /*0034*/ 	.byte	0x00, 0xf4, 0x21, 0x00


	//----- nvinfo : EIATTR_KPARAM_INFO
	.align		4
.L_17:
        /*0038*/ 	.byte	0x04, 0x17
        /*003a*/ 	.short	(.L_19 - .L_18)
.L_18:
        /*003c*/ 	.word	0x00000000
        /*0040*/ 	.short	0x0003
        /*0042*/ 	.short	0x0018
        /*0044*/ 	.byte	0x00, 0xf4, 0x21, 0x00


	//----- nvinfo : EIATTR_KPARAM_INFO
	.align		4
.L_19:
        /*0048*/ 	.byte	0x04, 0x17
        /*004a*/ 	.short	(.L_21 - .L_20)
.L_20:
        /*004c*/ 	.word	0x00000000
        /*0050*/ 	.short	0x0002
        /*0052*/ 	.short	0x0010
        /*0054*/ 	.byte	0x00, 0xf4, 0x21, 0x00


	//----- nvinfo : EIATTR_KPARAM_INFO
	.align		4
.L_21:
        /*0058*/ 	.byte	0x04, 0x17
        /*005a*/ 	.short	(.L_23 - .L_22)
.L_22:
        /*005c*/ 	.word	0x00000000
        /*0060*/ 	.short	0x0001
        /*0062*/ 	.short	0x0008
        /*0064*/ 	.byte	0x00, 0xf4, 0x21, 0x00


	//----- nvinfo : EIATTR_KPARAM_INFO
	.align		4
.L_23:
        /*0068*/ 	.byte	0x04, 0x17
        /*006a*/ 	.short	(.L_25 - .L_24)
.L_24:
        /*006c*/ 	.word	0x00000000
        /*0070*/ 	.short	0x0000
        /*0072*/ 	.short	0x0000
        /*0074*/ 	.byte	0x00, 0xf4, 0x21, 0x00


	//----- nvinfo : EIATTR_SPARSE_MMA_MASK
	.align		4
.L_25:
        /*0078*/ 	.byte	0x03, 0x50
        /*007a*/ 	.short	0x0000


	//----- nvinfo : EIATTR_MAXREG_COUNT
	.align		4
        /*007c*/ 	.byte	0x03, 0x1b
        /*007e*/ 	.short	0x00ff


	//----- nvinfo : EIATTR_EXIT_INSTR_OFFSETS
	.align		4
        /*0080*/ 	.byte	0x04, 0x1c
        /*0082*/ 	.short	(.L_27 - .L_26)


	//   ....[0]....
.L_26:
        /*0084*/ 	.word	0x00000410


	//   ....[1]....
        /*0088*/ 	.word	0x00000430


	//----- nvinfo : EIATTR_REQNTID
	.align		4
.L_27:
        /*008c*/ 	.byte	0x04, 0x10
        /*008e*/ 	.short	(.L_29 - .L_28)
.L_28:
        /*0090*/ 	.word	0x00000080
        /*0094*/ 	.word	0x00000001
        /*0098*/ 	.word	0x00000001


	//----- nvinfo : EIATTR_CBANK_PARAM_SIZE
	.align		4
.L_29:
        /*009c*/ 	.byte	0x03, 0x19
        /*009e*/ 	.short	0x0034


	//----- nvinfo : EIATTR_PARAM_CBANK
	.align		4
        /*00a0*/ 	.byte	0x04, 0x0a
        /*00a2*/ 	.short	(.L_31 - .L_30)
	.align		4
.L_30:
        /*00a4*/ 	.word	index@(.nv.constant0.triton_poi_fused__native_batch_norm_legit_no_training_reflection_pad2d_11)
        /*00a8*/ 	.short	0x0210
        /*00aa*/ 	.short	0x0034


	//----- nvinfo : EIATTR_SW_WAR
	.align		4
.L_31:
        /*00ac*/ 	.byte	0x04, 0x36
        /*00ae*/ 	.short	(.L_33 - .L_32)
.L_32:
        /*00b0*/ 	.word	0x00000008
.L_33:


//--------------------- .nv.callgraph             --------------------------
	.section	.nv.callgraph,"",@"SHT_CUDA_CALLGRAPH"
	.align	4
	.sectionentsize	8
	.align		4
        /*0000*/ 	.word	0x00000000
	.align		4
        /*0004*/ 	.word	0xffffffff
	.align		4
        /*0008*/ 	.word	0x00000000
	.align		4
        /*000c*/ 	.word	0xfffffffe
	.align		4
        /*0010*/ 	.word	0x00000000
	.align		4
        /*0014*/ 	.word	0xfffffffd
	.align		4
        /*0018*/ 	.word	0x00000000
	.align		4
        /*001c*/ 	.word	0xfffffffc


//--------------------- .nv.constant4             --------------------------
	.section	.nv.constant4,"a",@progbits
	.align	8
	.align		8
.nv.constant4:
        /*0000*/ 	.dword	_$_str
	.align		8
        /*0008*/ 	.dword	_$_str_$_2


//--------------------- .text.triton_poi_fused__native_batch_norm_legit_no_training_reflection_pad2d_11 --------------------------
	.section	.text.triton_poi_fused__native_batch_norm_legit_no_training_reflection_pad2d_11,"ax",@progbits
	.align	128
        .global         triton_poi_fused__native_batch_norm_legit_no_training_reflection_pad2d_11
        .type           triton_poi_fused__native_batch_norm_legit_no_training_reflection_pad2d_11,@function
        .size           triton_poi_fused__native_batch_norm_legit_no_training_reflection_pad2d_11,(.L_x_1 - triton_poi_fused__native_batch_norm_legit_no_training_reflection_pad2d_11)
        .other          triton_poi_fused__native_batch_norm_legit_no_training_reflection_pad2d_11,@"STO_CUDA_ENTRY STV_DEFAULT"
triton_poi_fused__native_batch_norm_legit_no_training_reflection_pad2d_11:
.text.triton_poi_fused__native_batch_norm_legit_no_training_reflection_pad2d_11:
[----:B------:R-:W0:Y:S02]  /*0000*/  LDC R1, c[0x0][0x28] ;  /* 0x00000a00ff017b82 */ /* 0x000e240000000800 */
[----:B------:R-:W1:Y:S01]  /*0010*/  S2R R0, SR_TID.X ;  /* 0x0000000000007919 */ /* 0x000e620000002100 */
[----:B------:R-:W2:Y:S01]  /*0020*/  LDC.64 R4, c[0x0][0x220] ;  /* 0x00008800ff047b82 */ /* 0x000ea20000000a00 */
[----:B------:R-:W-:Y:S01]  /*0030*/  ULDC.64 UR4, c[0x0][0x208] ;  /* 0x0000820000047ab9 */ /* 0x000fe20000000a00 */
[----:B------:R-:W3:Y:S06]  /*0040*/  S2R R3, SR_CTAID.X ;  /* 0x0000000000037919 */ /* 0x000eec0000002500 */
[----:B------:R-:W4:Y:S01]  /*0050*/  LDC.64 R12, c[0x0][0x210] ;  /* 0x00008400ff0c7b82 */ /* 0x000f220000000a00 */
[----:B-1----:R-:W-:-:S02]  /*0060*/  LOP3.LUT R0, R0, 0x7f, RZ, 0xc0, !PT ;  /* 0x0000007f00007812 */ /* 0x002fc400078ec0ff */
[----:B---3--:R-:W-:-:S03]  /*0070*/  SHF.R.S32.HI R2, RZ, 0x18, R3 ;  /* 0x00000018ff027819 */ /* 0x008fc60000011403 */
[----:B------:R-:W-:Y:S01]  /*0080*/  IMAD R0, R3, 0x80, R0 ;  /* 0x0000008003007824 */ /* 0x000fe200078e0200 */
[----:B------:R-:W-:-:S04]  /*0090*/  SGXT R3, R2, 0x1 ;  /* 0x000000010203781a */ /* 0x000fc80000000200 */
[----:B------:R-:W-:Y:S02]  /*00a0*/  ISETP.GE.AND P2, PT, R0, 0x100, PT ;  /* 0x000001000000780c */ /* 0x000fe40003f46270 */
[-C--:B------:R-:W-:Y:S02]  /*00b0*/  LEA.HI R3, R3, R0.reuse, RZ, 0x4 ;  /* 0x0000000003037211 */ /* 0x080fe400078f20ff */
[----:B------:R-:W-:Y:S02]  /*00c0*/  SHF.R.S32.HI R7, RZ, 0x1f, R0 ;  /* 0x0000001fff077819 */ /* 0x000fe40000011400 */
[----:B------:R-:W-:Y:S02]  /*00d0*/  SHF.R.S32.HI R10, RZ, 0x4, R3 ;  /* 0x00000004ff0a7819 */ /* 0x000fe40000011403 */
[----:B------:R-:W-:Y:S02]  /*00e0*/  LEA.HI R7, R7, R0, RZ, 0x2 ;  /* 0x0000000007077211 */ /* 0x000fe400078f10ff */
[----:B------:R-:W-:-:S02]  /*00f0*/  LEA.HI R2, R10, R10, RZ, 0x2 ;  /* 0x0000000a0a027211 */ /* 0x000fc400078f10ff */
[----:B------:R-:W-:Y:S02]  /*0100*/  SHF.R.S32.HI R6, RZ, 0x2, R7 ;  /* 0x00000002ff067819 */ /* 0x000fe40000011407 */
[----:B------:R-:W-:Y:S01]  /*0110*/  LOP3.LUT R3, R2, 0xfffffffc, RZ, 0xc0, !PT ;  /* 0xfffffffc02037812 */ /* 0x000fe200078ec0ff */
[----:B------:R-:W-:-:S04]  /*0120*/  IMAD.MOV.U32 R2, RZ, RZ, RZ ;  /* 0x000000ffff027224 */ /* 0x000fc800078e00ff */
[----:B------:R-:W-:-:S04]  /*0130*/  IMAD.IADD R3, R10, 0x1, -R3 ;  /* 0x000000010a037824 */ /* 0x000fc800078e0a03 */
[----:B--2---:R-:W-:-:S05]  /*0140*/  IMAD.WIDE R4, R3, 0x4, R4 ;  /* 0x0000000403047825 */ /* 0x004fca00078e0204 */
[----:B------:R1:W2:Y:S01]  /*0150*/  @!P2 LDG.E.EL R2, desc[UR4][R4.64] ;  /* 0x000000040402a981 */ /* 0x0002a2000c2e1900 */
[----:B------:R-:W-:Y:S02]  /*0160*/  LEA.HI R8, R6, R6, RZ, 0x2 ;  /* 0x0000000606087211 */ /* 0x000fe400078f10ff */
[----:B------:R-:W-:Y:S02]  /*0170*/  LOP3.LUT R7, R7, 0x3, RZ, 0xcf, !PT ;  /* 0x0000000307077812 */ /* 0x000fe400078ecfff */
[----:B------:R-:W-:Y:S02]  /*0180*/  LOP3.LUT R9, R8, 0x3, RZ, 0xcf, !PT ;  /* 0x0000000308097812 */ /* 0x000fe400078ecfff */
[----:B------:R-:W-:Y:S01]  /*0190*/  LEA R10, R10, 0x3, 0x2 ;  /* 0x000000030a0a7811 */ /* 0x000fe200078e10ff */
[----:B------:R-:W-:Y:S02]  /*01a0*/  IMAD.IADD R7, R0, 0x1, R7 ;  /* 0x0000000100077824 */ /* 0x000fe400078e0207 */
[----:B------:R-:W-:-:S03]  /*01b0*/  IMAD.IADD R9, R6, 0x1, R9 ;  /* 0x0000000106097824 */ /* 0x000fc600078e0209 */
[----:B------:R-:W-:Y:S02]  /*01c0*/  IABS R6, R7 ;  /* 0x0000000700067213 */ /* 0x000fe40000000000 */
[----:B------:R-:W-:Y:S02]  /*01d0*/  IABS R7, R9 ;  /* 0x0000000900077213 */ /* 0x000fe40000000000 */
[----:B------:R-:W3:Y:S01]  /*01e0*/  LDC.64 R8, c[0x0][0x228] ;  /* 0x00008a00ff087b82 */ /* 0x000ee20000000a00 */
[----:B-1----:R-:W-:Y:S02]  /*01f0*/  VIADD R4, R6, 0xffffffff ;  /* 0xffffffff06047836 */ /* 0x002fe40000000000 */
[----:B------:R-:W-:-:S03]  /*0200*/  VIADD R5, R7, 0xffffffff ;  /* 0xffffffff07057836 */ /* 0x000fc60000000000 */
[----:B------:R-:W-:Y:S02]  /*0210*/  IABS R14, R4 ;  /* 0x00000004000e7213 */ /* 0x000fe40000000000 */
[----:B------:R-:W1:Y:S01]  /*0220*/  LDC.64 R6, c[0x0][0x218] ;  /* 0x00008600ff067b82 */ /* 0x000e620000000a00 */
[----:B------:R-:W-:-:S05]  /*0230*/  IABS R11, R5 ;  /* 0x00000005000b7213 */ /* 0x000fca0000000000 */
[----:B------:R-:W-:Y:S02]  /*0240*/  IMAD R11, R11, 0x2, R14 ;  /* 0x000000020b0b7824 */ /* 0x000fe400078e020e */
[----:B------:R-:W5:Y:S02]  /*0250*/  LDC.64 R4, c[0x0][0x230] ;  /* 0x00008c00ff047b82 */ /* 0x000f640000000a00 */
[----:B------:R-:W-:-:S04]  /*0260*/  IMAD.IADD R11, R10, 0x1, -R11 ;  /* 0x000000010a0b7824 */ /* 0x000fc800078e0a0b */
[----:B----4-:R-:W-:Y:S01]  /*0270*/  IMAD.WIDE R12, R11, 0x4, R12 ;  /* 0x000000040b0c7825 */ /* 0x010fe200078e020c */
[----:B------:R-:W-:Y:S02]  /*0280*/  CS2R R10, SRZ ;  /* 0x00000000000a7805 */ /* 0x000fe4000001ff00 */
[----:B------:R-:W-:Y:S01]  /*0290*/  CS2R R14, SRZ ;  /* 0x00000000000e7805 */ /* 0x000fe2000001ff00 */
[----:B---3--:R-:W-:-:S03]  /*02a0*/  IMAD.WIDE R8, R3, 0x4, R8 ;  /* 0x0000000403087825 */ /* 0x008fc600078e0208 */
[----:B------:R-:W3:Y:S01]  /*02b0*/  @!P2 LDG.E.EL R10, desc[UR4][R12.64] ;  /* 0x000000040c0aa981 */ /* 0x000ee2000c2e1900 */
[----:B-1----:R-:W-:-:S03]  /*02c0*/  IMAD.WIDE R6, R3, 0x4, R6 ;  /* 0x0000000403067825 */ /* 0x002fc600078e0206 */
[----:B------:R-:W4:Y:S04]  /*02d0*/  @!P2 LDG.E.EL R14, desc[UR4][R8.64] ;  /* 0x00000004080ea981 */ /* 0x000f28000c2e1900 */
[----:B------:R1:W3:Y:S01]  /*02e0*/  @!P2 LDG.E.EL R11, desc[UR4][R6.64] ;  /* 0x00000004060ba981 */ /* 0x0002e2000c2e1900 */
[----:B-----5:R-:W-:-:S05]  /*02f0*/  IMAD.WIDE R4, R3, 0x4, R4 ;  /* 0x0000000403047825 */ /* 0x020fca00078e0204 */
[----:B------:R5:W4:Y:S01]  /*0300*/  @!P2 LDG.E.EL R15, desc[UR4][R4.64] ;  /* 0x00000004040fa981 */ /* 0x000b22000c2e1900 */
[----:B-1----:R-:W-:Y:S02]  /*0310*/  IMAD.MOV.U32 R6, RZ, RZ, 0x3e800000 ;  /* 0x3e800000ff067424 */ /* 0x002fe400078e00ff */
[----:B--2---:R-:W-:Y:S02]  /*0320*/  FADD R16, R2, 9.9999997473787516356e-06 ;  /* 0x3727c5ac02107421 */ /* 0x004fe40000000000 */
[----:B------:R-:W1:Y:S02]  /*0330*/  LDC.64 R2, c[0x0][0x238] ;  /* 0x00008e00ff027b82 */ /* 0x000e640000000a00 */
[----:B------:R-:W2:Y:S02]  /*0340*/  MUFU.SQRT R17, R16 ;  /* 0x0000001000117308 */ /* 0x000ea40000002000 */
[C---:B--2---:R-:W-:Y:S02]  /*0350*/  FSETP.GT.AND P0, PT, R17.reuse, 8.50705917302346158658e+37, PT ;  /* 0x7e8000001100780b */ /* 0x044fe40003f04000 */
[----:B------:R-:W-:-:S11]  /*0360*/  FSETP.GEU.AND P1, PT, R17, 1.175494350822287508e-38, PT ;  /* 0x008000001100780b */ /* 0x000fd60003f2e000 */
[----:B------:R-:W-:-:S04]  /*0370*/  @P0 FMUL R17, R17, 0.25 ;  /* 0x3e80000011110820 */ /* 0x000fc80000400000 */
[----:B------:R-:W-:-:S06]  /*0380*/  @!P1 FMUL R17, R17, 16777216 ;  /* 0x4b80000011119820 */ /* 0x000fcc0000400000 */
[----:B------:R-:W5:Y:S01]  /*0390*/  MUFU.RCP R17, R17 ;  /* 0x0000001100117308 */ /* 0x000f620000001000 */
[----:B------:R-:W-:-:S05]  /*03a0*/  FSEL R6, R6, 1, P0 ;  /* 0x3f80000006067808 */ /* 0x000fca0000000000 */
[----:B------:R-:W-:Y:S01]  /*03b0*/  @!P1 FMUL R6, R6, 16777216 ;  /* 0x4b80000006069820 */ /* 0x000fe20000400000 */
[----:B---3--:R-:W-:-:S03]  /*03c0*/  FADD R10, -R11, R10 ;  /* 0x0000000a0b0a7221 */ /* 0x008fc60000000100 */
[----:B-----5:R-:W-:-:S04]  /*03d0*/  FMUL R5, R17, R6 ;  /* 0x0000000611057220 */ /* 0x020fc80000400000 */
[----:B------:R-:W-:Y:S01]  /*03e0*/  FMUL R10, R10, R5 ;  /* 0x000000050a0a7220 */ /* 0x000fe20000400000 */
[----:B-1----:R-:W-:-:S04]  /*03f0*/  IMAD.WIDE R2, R0, 0x4, R2 ;  /* 0x0000000400027825 */ /* 0x002fc800078e0202 */
[----:B----4-:R-:W-:Y:S01]  /*0400*/  FFMA R15, R10, R14, R15 ;  /* 0x0000000e0a0f7223 */ /* 0x010fe2000000000f */
[----:B------:R-:W-:Y:S06]  /*0410*/  @P2 EXIT ;  /* 0x000000000000294d */ /* 0x000fec0003800000 */
[----:B------:R-:W-:Y:S01]  /*0420*/  STG.E desc[UR4][R2.64], R15 ;  /* 0x0000000f02007986 */ /* 0x000fe2000c101904 */
[----:B------:R-:W-:Y:S05]  /*0430*/  EXIT ;  /* 0x000000000000794d */ /* 0x000fea0003800000 */
.L_x_0:
[----:B------:R-:W-:-:S00]  /*0440*/  BRA `(.L_x_0) ;  /* 0xfffffffc00fc7947 */ /* 0x000fc0000383ffff */
[----:B------:R-:W-:-:S00]  /*0450*/  NOP ;  /* 0x0000000000007918 */ /* 0x000fc00000000000 */
        /* <DEDUP_REMOVED lines=10> */
.L_x_1:


//--------------------- .nv.global.init           --------------------------
	.section	.nv.global.init,"aw",@progbits
.nv.global.init:
	.type		_$_str,@object
	.size		_$_str,(_$_str_$_2 - _$_str)
_$_str:
        /*0000*/ 	.byte	0x5f, 0x5f, 0x43, 0x55, 0x44, 0x41, 0x5f, 0x46, 0x54, 0x5a, 0x00
	.type		_$_str_$_2,@object
	.size		_$_str_$_2,(.L_1 - _$_str_$_2)
_$_str_$_2:
        /*000b*/ 	.byte	0x5f, 0x5f, 0x43, 0x55, 0x44, 0x41, 0x5f, 0x50, 0x52, 0x45, 0x43, 0x5f, 0x53, 0x51, 0x52, 0x54
        /*001b*/ 	.byte	0x00
.L_1:


//--------------------- .nv.constant0.triton_poi_fused__native_batch_norm_legit_no_training_reflection_pad2d_11 --------------------------
	.section	.nv.constant0.triton_poi_fused__native_batch_norm_legit_no_training_reflection_pad2d_11,"a",@progbits
	.sectionflags	@""
	.align	4
.nv.constant0.triton_poi_fused__native_batch_norm_legit_no_training_reflection_pad2d_11:
	.zero		580
